//
// Generated by NVIDIA NVVM Compiler
//
// Compiler Build ID: CL-36424714
// Cuda compilation tools, release 13.0, V13.0.88
// Based on NVVM 20.0.0
//

.version 9.0
.target sm_100
.address_size 64

	// .globl	_Z12wmma_exampleP6__halfS0_Pfiiiff

.visible .entry _Z12wmma_exampleP6__halfS0_Pfiiiff(
	.param .u64 .ptr .align 1 _Z12wmma_exampleP6__halfS0_Pfiiiff_param_0,
	.param .u64 .ptr .align 1 _Z12wmma_exampleP6__halfS0_Pfiiiff_param_1,
	.param .u64 .ptr .align 1 _Z12wmma_exampleP6__halfS0_Pfiiiff_param_2,
	.param .u32 _Z12wmma_exampleP6__halfS0_Pfiiiff_param_3,
	.param .u32 _Z12wmma_exampleP6__halfS0_Pfiiiff_param_4,
	.param .u32 _Z12wmma_exampleP6__halfS0_Pfiiiff_param_5,
	.param .f32 _Z12wmma_exampleP6__halfS0_Pfiiiff_param_6,
	.param .f32 _Z12wmma_exampleP6__halfS0_Pfiiiff_param_7
)
{
	.reg .pred 	%p<17>;
	.reg .b32 	%r<147>;
	.reg .b32 	%f<232>;
	.reg .b64 	%rd<43>;

	ld.param.u64 	%rd6, [_Z12wmma_exampleP6__halfS0_Pfiiiff_param_0];
	ld.param.u64 	%rd7, [_Z12wmma_exampleP6__halfS0_Pfiiiff_param_1];
	ld.param.u32 	%r38, [_Z12wmma_exampleP6__halfS0_Pfiiiff_param_3];
	ld.param.u32 	%r39, [_Z12wmma_exampleP6__halfS0_Pfiiiff_param_4];
	ld.param.u32 	%r40, [_Z12wmma_exampleP6__halfS0_Pfiiiff_param_5];
	ld.param.f32 	%f121, [_Z12wmma_exampleP6__halfS0_Pfiiiff_param_6];
	cvta.to.global.u64 	%rd1, %rd7;
	cvta.to.global.u64 	%rd2, %rd6;
	mov.u32 	%r41, %ctaid.x;
	mov.u32 	%r42, %ntid.x;
	mov.u32 	%r43, %tid.x;
	mad.lo.s32 	%r44, %r41, %r42, %r43;
	shr.u32 	%r1, %r44, 5;
	mov.u32 	%r45, %ctaid.y;
	mov.u32 	%r46, %ntid.y;
	mov.u32 	%r47, %tid.y;
	mad.lo.s32 	%r2, %r45, %r46, %r47;
	setp.lt.s32 	%p2, %r40, 1;
	mov.f32 	%f167, 0f00000000;
	mov.f32 	%f166, %f167;
	mov.f32 	%f165, %f167;
	mov.f32 	%f164, %f167;
	mov.f32 	%f163, %f167;
	mov.f32 	%f162, %f167;
	mov.f32 	%f161, %f167;
	mov.f32 	%f160, %f167;
	@%p2 bra 	$L__BB0_17;
	shl.b32 	%r49, %r1, 4;
	shl.b32 	%r50, %r2, 4;
	setp.lt.s32 	%p3, %r49, %r38;
	setp.lt.s32 	%p4, %r50, %r39;
	and.pred  	%p1, %p3, %p4;
	cvt.u64.u32 	%rd3, %r49;
	mul.lo.s32 	%r3, %r40, %r50;
	add.s32 	%r51, %r40, -1;
	shr.u32 	%r52, %r51, 4;
	add.s32 	%r4, %r52, 1;
	and.b32  	%r5, %r4, 3;
	setp.lt.u32 	%p5, %r40, 49;
	mov.b32 	%r143, 0;
	mov.f32 	%f160, 0f00000000;
	mov.f32 	%f161, %f160;
	mov.f32 	%f162, %f160;
	mov.f32 	%f163, %f160;
	mov.f32 	%f164, %f160;
	mov.f32 	%f165, %f160;
	mov.f32 	%f166, %f160;
	mov.f32 	%f167, %f160;
	@%p5 bra 	$L__BB0_12;
	mul.lo.s32 	%r140, %r38, 48;
	shl.b32 	%r7, %r38, 6;
	shl.b32 	%r139, %r38, 5;
	shl.b32 	%r138, %r38, 4;
	and.b32  	%r54, %r4, 536870908;
	neg.s32 	%r136, %r54;
	mov.f32 	%f160, 0f00000000;
	mov.b32 	%r137, 0;
	not.pred 	%p6, %p1;
	mov.u32 	%r141, %r3;
	mov.u32 	%r143, %r137;
$L__BB0_3:
	@%p6 bra 	$L__BB0_5;
	cvt.s64.s32 	%rd8, %r137;
	add.s64 	%rd9, %rd8, %rd3;
	shl.b64 	%rd10, %rd9, 1;
	add.s64 	%rd11, %rd2, %rd10;
	wmma.load.a.sync.aligned.col.m16n16k16.global.f16 	{%r55, %r56, %r57, %r58, %r59, %r60, %r61, %r62}, [%rd11], %r38;
	mul.wide.u32 	%rd12, %r141, 2;
	add.s64 	%rd13, %rd1, %rd12;
	wmma.load.b.sync.aligned.col.m16n16k16.global.f16 	{%r63, %r64, %r65, %r66, %r67, %r68, %r69, %r70}, [%rd13], %r40;
	wmma.mma.sync.aligned.col.col.m16n16k16.f32.f32 {%f167, %f166, %f165, %f164, %f163, %f162, %f161, %f160}, {%r55, %r56, %r57, %r58, %r59, %r60, %r61, %r62}, {%r63, %r64, %r65, %r66, %r67, %r68, %r69, %r70}, {%f167, %f166, %f165, %f164, %f163, %f162, %f161, %f160};
$L__BB0_5:
	mul.wide.u32 	%rd14, %r141, 2;
	add.s64 	%rd4, %rd1, %rd14;
	@%p6 bra 	$L__BB0_7;
	cvt.s64.s32 	%rd15, %r138;
	add.s64 	%rd16, %rd15, %rd3;
	shl.b64 	%rd17, %rd16, 1;
	add.s64 	%rd18, %rd2, %rd17;
	wmma.load.a.sync.aligned.col.m16n16k16.global.f16 	{%r71, %r72, %r73, %r74, %r75, %r76, %r77, %r78}, [%rd18], %r38;
	add.s64 	%rd19, %rd4, 32;
	wmma.load.b.sync.aligned.col.m16n16k16.global.f16 	{%r79, %r80, %r81, %r82, %r83, %r84, %r85, %r86}, [%rd19], %r40;
	wmma.mma.sync.aligned.col.col.m16n16k16.f32.f32 {%f167, %f166, %f165, %f164, %f163, %f162, %f161, %f160}, {%r71, %r72, %r73, %r74, %r75, %r76, %r77, %r78}, {%r79, %r80, %r81, %r82, %r83, %r84, %r85, %r86}, {%f167, %f166, %f165, %f164, %f163, %f162, %f161, %f160};
$L__BB0_7:
	@%p6 bra 	$L__BB0_9;
	cvt.s64.s32 	%rd20, %r139;
	add.s64 	%rd21, %rd20, %rd3;
	shl.b64 	%rd22, %rd21, 1;
	add.s64 	%rd23, %rd2, %rd22;
	wmma.load.a.sync.aligned.col.m16n16k16.global.f16 	{%r87, %r88, %r89, %r90, %r91, %r92, %r93, %r94}, [%rd23], %r38;
	add.s64 	%rd24, %rd4, 64;
	wmma.load.b.sync.aligned.col.m16n16k16.global.f16 	{%r95, %r96, %r97, %r98, %r99, %r100, %r101, %r102}, [%rd24], %r40;
	wmma.mma.sync.aligned.col.col.m16n16k16.f32.f32 {%f167, %f166, %f165, %f164, %f163, %f162, %f161, %f160}, {%r87, %r88, %r89, %r90, %r91, %r92, %r93, %r94}, {%r95, %r96, %r97, %r98, %r99, %r100, %r101, %r102}, {%f167, %f166, %f165, %f164, %f163, %f162, %f161, %f160};
$L__BB0_9:
	@%p6 bra 	$L__BB0_11;
	cvt.s64.s32 	%rd25, %r140;
	add.s64 	%rd26, %rd25, %rd3;
	shl.b64 	%rd27, %rd26, 1;
	add.s64 	%rd28, %rd2, %rd27;
	wmma.load.a.sync.aligned.col.m16n16k16.global.f16 	{%r103, %r104, %r105, %r106, %r107, %r108, %r109, %r110}, [%rd28], %r38;
	add.s64 	%rd29, %rd4, 96;
	wmma.load.b.sync.aligned.col.m16n16k16.global.f16 	{%r111, %r112, %r113, %r114, %r115, %r116, %r117, %r118}, [%rd29], %r40;
	wmma.mma.sync.aligned.col.col.m16n16k16.f32.f32 {%f167, %f166, %f165, %f164, %f163, %f162, %f161, %f160}, {%r103, %r104, %r105, %r106, %r107, %r108, %r109, %r110}, {%r111, %r112, %r113, %r114, %r115, %r116, %r117, %r118}, {%f167, %f166, %f165, %f164, %f163, %f162, %f161, %f160};
$L__BB0_11:
	add.s32 	%r143, %r143, 64;
	add.s32 	%r141, %r141, 64;
	add.s32 	%r140, %r140, %r7;
	add.s32 	%r139, %r139, %r7;
	add.s32 	%r138, %r138, %r7;
	add.s32 	%r137, %r137, %r7;
	add.s32 	%r136, %r136, 4;
	setp.ne.s32 	%p10, %r136, 0;
	@%p10 bra 	$L__BB0_3;
$L__BB0_12:
	setp.eq.s32 	%p11, %r5, 0;
	@%p11 bra 	$L__BB0_17;
	add.s32 	%r146, %r143, %r3;
	mul.lo.s32 	%r145, %r143, %r38;
	shl.b32 	%r28, %r38, 4;
	neg.s32 	%r144, %r5;
	not.pred 	%p12, %p1;
$L__BB0_14:
	.pragma "nounroll";
	@%p12 bra 	$L__BB0_16;
	cvt.s64.s32 	%rd30, %r145;
	add.s64 	%rd31, %rd30, %rd3;
	shl.b64 	%rd32, %rd31, 1;
	add.s64 	%rd33, %rd2, %rd32;
	wmma.load.a.sync.aligned.col.m16n16k16.global.f16 	{%r119, %r120, %r121, %r122, %r123, %r124, %r125, %r126}, [%rd33], %r38;
	mul.wide.u32 	%rd34, %r146, 2;
	add.s64 	%rd35, %rd1, %rd34;
	wmma.load.b.sync.aligned.col.m16n16k16.global.f16 	{%r127, %r128, %r129, %r130, %r131, %r132, %r133, %r134}, [%rd35], %r40;
	wmma.mma.sync.aligned.col.col.m16n16k16.f32.f32 {%f167, %f166, %f165, %f164, %f163, %f162, %f161, %f160}, {%r119, %r120, %r121, %r122, %r123, %r124, %r125, %r126}, {%r127, %r128, %r129, %r130, %r131, %r132, %r133, %r134}, {%f167, %f166, %f165, %f164, %f163, %f162, %f161, %f160};
$L__BB0_16:
	add.s32 	%r146, %r146, 16;
	add.s32 	%r145, %r145, %r28;
	add.s32 	%r144, %r144, 1;
	setp.ne.s32 	%p13, %r144, 0;
	@%p13 bra 	$L__BB0_14;
$L__BB0_17:
	shl.b32 	%r36, %r1, 4;
	shl.b32 	%r37, %r2, 4;
	setp.ge.s32 	%p14, %r36, %r38;
	setp.ge.s32 	%p15, %r37, %r39;
	or.pred  	%p16, %p14, %p15;
	@%p16 bra 	$L__BB0_19;
	ld.param.f32 	%f151, [_Z12wmma_exampleP6__halfS0_Pfiiiff_param_7];
	ld.param.u64 	%rd42, [_Z12wmma_exampleP6__halfS0_Pfiiiff_param_2];
	cvt.u64.u32 	%rd36, %r36;
	mul.lo.s32 	%r135, %r38, %r37;
	cvt.u64.u32 	%rd37, %r135;
	add.s64 	%rd38, %rd37, %rd36;
	cvta.to.global.u64 	%rd39, %rd42;
	shl.b64 	%rd40, %rd38, 2;
	add.s64 	%rd41, %rd39, %rd40;
	wmma.load.c.sync.aligned.col.m16n16k16.global.f32 	{%f127, %f128, %f129, %f130, %f131, %f132, %f133, %f134}, [%rd41], %r38;
	mul.f32 	%f135, %f151, %f127;
	fma.rn.f32 	%f136, %f121, %f167, %f135;
	mul.f32 	%f137, %f151, %f128;
	fma.rn.f32 	%f138, %f121, %f166, %f137;
	mul.f32 	%f139, %f151, %f129;
	fma.rn.f32 	%f140, %f121, %f165, %f139;
	mul.f32 	%f141, %f151, %f130;
	fma.rn.f32 	%f142, %f121, %f164, %f141;
	mul.f32 	%f143, %f151, %f131;
	fma.rn.f32 	%f144, %f121, %f163, %f143;
	mul.f32 	%f145, %f151, %f132;
	fma.rn.f32 	%f146, %f121, %f162, %f145;
	mul.f32 	%f147, %f151, %f133;
	fma.rn.f32 	%f148, %f121, %f161, %f147;
	mul.f32 	%f149, %f151, %f134;
	fma.rn.f32 	%f150, %f121, %f160, %f149;
	wmma.store.d.sync.aligned.col.m16n16k16.global.f32 	[%rd41], {%f136, %f138, %f140, %f142, %f144, %f146, %f148, %f150}, %r38;
$L__BB0_19:
	ret;

}
	// .globl	_Z8wmma_kerP6__halfS0_Pf
.visible .entry _Z8wmma_kerP6__halfS0_Pf(
	.param .u64 .ptr .align 1 _Z8wmma_kerP6__halfS0_Pf_param_0,
	.param .u64 .ptr .align 1 _Z8wmma_kerP6__halfS0_Pf_param_1,
	.param .u64 .ptr .align 1 _Z8wmma_kerP6__halfS0_Pf_param_2
)
{
	.reg .b32 	%r<18>;
	.reg .b32 	%f<10>;
	.reg .b64 	%rd<7>;

	ld.param.u64 	%rd1, [_Z8wmma_kerP6__halfS0_Pf_param_0];
	ld.param.u64 	%rd2, [_Z8wmma_kerP6__halfS0_Pf_param_1];
	ld.param.u64 	%rd3, [_Z8wmma_kerP6__halfS0_Pf_param_2];
	cvta.to.global.u64 	%rd4, %rd1;
	cvta.to.global.u64 	%rd5, %rd2;
	cvta.to.global.u64 	%rd6, %rd3;
	mov.b32 	%r1, 16;
	wmma.load.a.sync.aligned.col.m16n16k16.global.f16 	{%r2, %r3, %r4, %r5, %r6, %r7, %r8, %r9}, [%rd4], %r1;
	wmma.load.b.sync.aligned.row.m16n16k16.global.f16 	{%r10, %r11, %r12, %r13, %r14, %r15, %r16, %r17}, [%rd5], %r1;
	mov.f32 	%f1, 0f00000000;
	wmma.mma.sync.aligned.col.row.m16n16k16.f32.f32 {%f2, %f3, %f4, %f5, %f6, %f7, %f8, %f9}, {%r2, %r3, %r4, %r5, %r6, %r7, %r8, %r9}, {%r10, %r11, %r12, %r13, %r14, %r15, %r16, %r17}, {%f1, %f1, %f1, %f1, %f1, %f1, %f1, %f1};
	wmma.store.d.sync.aligned.row.m16n16k16.global.f32 	[%rd6], {%f2, %f3, %f4, %f5, %f6, %f7, %f8, %f9}, %r1;
	ret;

}


// ===== COMPILED SASS (sm_100) =====

	.target	sm_100

	.elftype	@"ET_EXEC"


//--------------------- .note.nv.tkinfo           --------------------------
	.section	.note.nv.tkinfo,"",@"SHT_NOTE"
	.sectionflags	@"SHF_NOTE_NV_TKINFO"
	.tkinfo
        /*0018*/ 	.word	0x00000002
        /*0030*/ 	.string	""
        /*0030*/ 	.string	"ptxas"
        /*0030*/ 	.string	"Cuda compilation tools, release 13.0, V13.0.88"
        /*0030*/ 	.string	"Build cuda_13.0.r13.0/compiler.36424714_0"
        /*0030*/ 	.string	"-arch sm_100 -m 64 "



//--------------------- .note.nv.cuinfo           --------------------------
	.section	.note.nv.cuinfo,"",@"SHT_NOTE"
	.sectionflags	@"SHF_NOTE_NV_CUINFO"
        /*0018*/ 	.short	0x0002
        /*001a*/ 	.short	0x0064
        /*001c*/ 	.short	0x0082
	.zero		2


//--------------------- .nv.info                  --------------------------
	.section	.nv.info,"",@"SHT_CUDA_INFO"
	.align	4


	//----- nvinfo : EIATTR_REGCOUNT
	.align		4
        /*0000*/ 	.byte	0x04, 0x2f
        /*0002*/ 	.short	(.L_1 - .L_0)
	.align		4
.L_0:
        /*0004*/ 	.word	index@(_Z12wmma_exampleP6__halfS0_Pfiiiff)
        /*0008*/ 	.word	0x00000020


	//----- nvinfo : EIATTR_FRAME_SIZE
	.align		4
.L_1:
        /*000c*/ 	.byte	0x04, 0x11
        /*000e*/ 	.short	(.L_3 - .L_2)
	.align		4
.L_2:
        /*0010*/ 	.word	index@(_Z12wmma_exampleP6__halfS0_Pfiiiff)
        /*0014*/ 	.word	0x00000000


	//----- nvinfo : EIATTR_REGCOUNT
	.align		4
.L_3:
        /*0018*/ 	.byte	0x04, 0x2f
        /*001a*/ 	.short	(.L_5 - .L_4)
	.align		4
.L_4:
        /*001c*/ 	.word	index@(_Z8wmma_kerP6__halfS0_Pf)
        /*0020*/ 	.word	0x0000001e


	//----- nvinfo : EIATTR_FRAME_SIZE
	.align		4
.L_5:
        /*0024*/ 	.byte	0x04, 0x11
        /*0026*/ 	.short	(.L_7 - .L_6)
	.align		4
.L_6:
        /*0028*/ 	.word	index@(_Z8wmma_kerP6__halfS0_Pf)
        /*002c*/ 	.word	0x00000000


	//----- nvinfo : EIATTR_MIN_STACK_SIZE
	.align		4
.L_7:
        /*0030*/ 	.byte	0x04, 0x12
        /*0032*/ 	.short	(.L_9 - .L_8)
	.align		4
.L_8:
        /*0034*/ 	.word	index@(_Z8wmma_kerP6__halfS0_Pf)
        /*0038*/ 	.word	0x00000000


	//----- nvinfo : EIATTR_MIN_STACK_SIZE
	.align		4
.L_9:
        /*003c*/ 	.byte	0x04, 0x12
        /*003e*/ 	.short	(.L_11 - .L_10)
	.align		4
.L_10:
        /*0040*/ 	.word	index@(_Z12wmma_exampleP6__halfS0_Pfiiiff)
        /*0044*/ 	.word	0x00000000
.L_11:


//--------------------- .nv.compat                --------------------------
	.section	.nv.compat,"",@"SHT_CUDA_COMPAT_INFO"
	.align	4
        /*0000*/ 	.byte	0x02, 0x09, 0x00, 0x00, 0x02, 0x02, 0x01, 0x00, 0x02, 0x05, 0x05, 0x00, 0x03, 0x07, 0x01, 0x01
        /*0010*/ 	.byte	0x02, 0x03, 0x00, 0x00, 0x02, 0x06, 0x01, 0x00, 0x04, 0x0b, 0x08, 0x00, 0x09, 0x00, 0x00, 0x00
        /*0020*/ 	.byte	0x00, 0x00, 0x00, 0x00


//--------------------- .nv.info._Z8wmma_kerP6__halfS0_Pf --------------------------
	.section	.nv.info._Z8wmma_kerP6__halfS0_Pf,"",@"SHT_CUDA_INFO"
	.sectionflags	@""
	.align	4


	//----- nvinfo : EIATTR_CUDA_API_VERSION
	.align		4
        /*0000*/ 	.byte	0x04, 0x37
        /*0002*/ 	.short	(.L_13 - .L_12)
.L_12:
        /*0004*/ 	.word	0x00000082


	//----- nvinfo : EIATTR_KPARAM_INFO
	.align		4
.L_13:
        /*0008*/ 	.byte	0x04, 0x17
        /*000a*/ 	.short	(.L_15 - .L_14)
.L_14:
        /*000c*/ 	.word	0x00000000
        /*0010*/ 	.short	0x0002
        /*0012*/ 	.short	0x0010
        /*0014*/ 	.byte	0x00, 0xf5, 0x21, 0x00


	//----- nvinfo : EIATTR_KPARAM_INFO
	.align		4
.L_15:
        /*0018*/ 	.byte	0x04, 0x17
        /*001a*/ 	.short	(.L_17 - .L_16)
.L_16:
        /*001c*/ 	.word	0x00000000
        /*0020*/ 	.short	0x0001
        /*0022*/ 	.short	0x0008
        /*0024*/ 	.byte	0x00, 0xf5, 0x21, 0x00


	//----- nvinfo : EIATTR_KPARAM_INFO
	.align		4
.L_17:
        /*0028*/ 	.byte	0x04, 0x17
        /*002a*/ 	.short	(.L_19 - .L_18)
.L_18:
        /*002c*/ 	.word	0x00000000
        /*0030*/ 	.short	0x0000
        /*0032*/ 	.short	0x0000
        /*0034*/ 	.byte	0x00, 0xf5, 0x21, 0x00


	//----- nvinfo : EIATTR_SPARSE_MMA_MASK
	.align		4
.L_19:
        /*0038*/ 	.byte	0x03, 0x50
        /*003a*/ 	.short	0x0000


	//----- nvinfo : EIATTR_WMMA_USED
	.align		4
        /*003c*/ 	.byte	0x01, 0x2b
	.zero		2


	//----- nvinfo : EIATTR_MAXREG_COUNT
	.align		4
        /*0040*/ 	.byte	0x03, 0x1b
        /*0042*/ 	.short	0x00ff


	//----- nvinfo : EIATTR_MERCURY_ISA_VERSION
	.align		4
        /*0044*/ 	.byte	0x03, 0x5f
        /*0046*/ 	.short	0x0101


	//----- nvinfo : EIATTR_VRC_CTA_INIT_COUNT
	.align		4
        /*0048*/ 	.byte	0x02, 0x4a
	.zero		1
	.zero		1


	//----- nvinfo : EIATTR_EXIT_INSTR_OFFSETS
	.align		4
        /*004c*/ 	.byte	0x04, 0x1c
        /*004e*/ 	.short	(.L_21 - .L_20)


	//   ....[0]....
.L_20:
        /*0050*/ 	.word	0x00000250


	//----- nvinfo : EIATTR_CBANK_PARAM_SIZE
	.align		4
.L_21:
        /*0054*/ 	.byte	0x03, 0x19
        /*0056*/ 	.short	0x0018


	//----- nvinfo : EIATTR_PARAM_CBANK
	.align		4
        /*0058*/ 	.byte	0x04, 0x0a
        /*005a*/ 	.short	(.L_23 - .L_22)
	.align		4
.L_22:
        /*005c*/ 	.word	index@(.nv.constant0._Z8wmma_kerP6__halfS0_Pf)
        /*0060*/ 	.short	0x0380
        /*0062*/ 	.short	0x0018


	//----- nvinfo : EIATTR_SW_WAR
	.align		4
.L_23:
        /*0064*/ 	.byte	0x04, 0x36
        /*0066*/ 	.short	(.L_25 - .L_24)
.L_24:
        /*0068*/ 	.word	0x00000008
.L_25:


//--------------------- .nv.info._Z12wmma_exampleP6__halfS0_Pfiiiff --------------------------
	.section	.nv.info._Z12wmma_exampleP6__halfS0_Pfiiiff,"",@"SHT_CUDA_INFO"
	.sectionflags	@""
	.align	4


	//----- nvinfo : EIATTR_CUDA_API_VERSION
	.align		4
        /*0000*/ 	.byte	0x04, 0x37
        /*0002*/ 	.short	(.L_27 - .L_26)
.L_26:
        /*0004*/ 	.word	0x00000082


	//----- nvinfo : EIATTR_KPARAM_INFO
	.align		4
.L_27:
        /*0008*/ 	.byte	0x04, 0x17
        /*000a*/ 	.short	(.L_29 - .L_28)
.L_28:
        /*000c*/ 	.word	0x00000000
        /*0010*/ 	.short	0x0007
        /*0012*/ 	.short	0x0028
        /*0014*/ 	.byte	0x00, 0xf0, 0x11, 0x00


	//----- nvinfo : EIATTR_KPARAM_INFO
	.align		4
.L_29:
        /*0018*/ 	.byte	0x04, 0x17
        /*001a*/ 	.short	(.L_31 - .L_30)
.L_30:
        /*001c*/ 	.word	0x00000000
        /*0020*/ 	.short	0x0006
        /*0022*/ 	.short	0x0024
        /*0024*/ 	.byte	0x00, 0xf0, 0x11, 0x00


	//----- nvinfo : EIATTR_KPARAM_INFO
	.align		4
.L_31:
        /*0028*/ 	.byte	0x04, 0x17
        /*002a*/ 	.short	(.L_33 - .L_32)
.L_32:
        /*002c*/ 	.word	0x00000000
        /*0030*/ 	.short	0x0005
        /*0032*/ 	.short	0x0020
        /*0034*/ 	.byte	0x00, 0xf0, 0x11, 0x00


	//----- nvinfo : EIATTR_KPARAM_INFO
	.align		4
.L_33:
        /*0038*/ 	.byte	0x04, 0x17
        /*003a*/ 	.short	(.L_35 - .L_34)
.L_34:
        /*003c*/ 	.word	0x00000000
        /*0040*/ 	.short	0x0004
        /*0042*/ 	.short	0x001c
        /*0044*/ 	.byte	0x00, 0xf0, 0x11, 0x00


	//----- nvinfo : EIATTR_KPARAM_INFO
	.align		4
.L_35:
        /*0048*/ 	.byte	0x04, 0x17
        /*004a*/ 	.short	(.L_37 - .L_36)
.L_36:
        /*004c*/ 	.word	0x00000000
        /*0050*/ 	.short	0x0003
        /*0052*/ 	.short	0x0018
        /*0054*/ 	.byte	0x00, 0xf0, 0x11, 0x00


	//----- nvinfo : EIATTR_KPARAM_INFO
	.align		4
.L_37:
        /*0058*/ 	.byte	0x04, 0x17
        /*005a*/ 	.short	(.L_39 - .L_38)
.L_38:
        /*005c*/ 	.word	0x00000000
        /*0060*/ 	.short	0x0002
        /*0062*/ 	.short	0x0010
        /*0064*/ 	.byte	0x00, 0xf5, 0x21, 0x00


	//----- nvinfo : EIATTR_KPARAM_INFO
	.align		4
.L_39:
        /*0068*/ 	.byte	0x04, 0x17
        /*006a*/ 	.short	(.L_41 - .L_40)
.L_40:
        /*006c*/ 	.word	0x00000000
        /*0070*/ 	.short	0x0001
        /*0072*/ 	.short	0x0008
        /*0074*/ 	.byte	0x00, 0xf5, 0x21, 0x00


	//----- nvinfo : EIATTR_KPARAM_INFO
	.align		4
.L_41:
        /*0078*/ 	.byte	0x04, 0x17
        /*007a*/ 	.short	(.L_43 - .L_42)
.L_42:
        /*007c*/ 	.word	0x00000000
        /*0080*/ 	.short	0x0000
        /*0082*/ 	.short	0x0000
        /*0084*/ 	.byte	0x00, 0xf5, 0x21, 0x00


	//----- nvinfo : EIATTR_SPARSE_MMA_MASK
	.align		4
.L_43:
        /*0088*/ 	.byte	0x03, 0x50
        /*008a*/ 	.short	0x0000


	//----- nvinfo : EIATTR_WMMA_USED
	.align		4
        /*008c*/ 	.byte	0x01, 0x2b
	.zero		2


	//----- nvinfo : EIATTR_MAXREG_COUNT
	.align		4
        /*0090*/ 	.byte	0x03, 0x1b
        /*0092*/ 	.short	0x00ff


	//----- nvinfo : EIATTR_MERCURY_ISA_VERSION
	.align		4
        /*0094*/ 	.byte	0x03, 0x5f
        /*0096*/ 	.short	0x0101


	//----- nvinfo : EIATTR_VRC_CTA_INIT_COUNT
	.align		4
        /*0098*/ 	.byte	0x02, 0x4a
	.zero		1
	.zero		1


	//----- nvinfo : EIATTR_EXIT_INSTR_OFFSETS
	.align		4
        /*009c*/ 	.byte	0x04, 0x1c
        /*009e*/ 	.short	(.L_45 - .L_44)


	//   ....[0]....
.L_44:
        /*00a0*/ 	.word	0x00001170


	//   ....[1]....
        /*00a4*/ 	.word	0x00001500


	//----- nvinfo : EIATTR_CRS_STACK_SIZE
	.align		4
.L_45:
        /*00a8*/ 	.byte	0x04, 0x1e
        /*00aa*/ 	.short	(.L_47 - .L_46)
.L_46:
        /*00ac*/ 	.word	0x00000000


	//----- nvinfo : EIATTR_CBANK_PARAM_SIZE
	.align		4
.L_47:
        /*00b0*/ 	.byte	0x03, 0x19
        /*00b2*/ 	.short	0x002c


	//----- nvinfo : EIATTR_PARAM_CBANK
	.align		4
        /*00b4*/ 	.byte	0x04, 0x0a
        /*00b6*/ 	.short	(.L_49 - .L_48)
	.align		4
.L_48:
        /*00b8*/ 	.word	index@(.nv.constant0._Z12wmma_exampleP6__halfS0_Pfiiiff)
        /*00bc*/ 	.short	0x0380
        /*00be*/ 	.short	0x002c


	//----- nvinfo : EIATTR_SW_WAR
	.align		4
.L_49:
        /*00c0*/ 	.byte	0x04, 0x36
        /*00c2*/ 	.short	(.L_51 - .L_50)
.L_50:
        /*00c4*/ 	.word	0x00000008
.L_51:


//--------------------- .nv.callgraph             --------------------------
	.section	.nv.callgraph,"",@"SHT_CUDA_CALLGRAPH"
	.align	4
	.sectionentsize	8
	.align		4
        /*0000*/ 	.word	0x00000000
	.align		4
        /*0004*/ 	.word	0xffffffff
	.align		4
        /*0008*/ 	.word	0x00000000
	.align		4
        /*000c*/ 	.word	0xfffffffe
	.align		4
        /*0010*/ 	.word	0x00000000
	.align		4
        /*0014*/ 	.word	0xfffffffd
	.align		4
        /*0018*/ 	.word	0x00000000
	.align		4
        /*001c*/ 	.word	0xfffffffc


//--------------------- .text._Z8wmma_kerP6__halfS0_Pf --------------------------
	.section	.text._Z8wmma_kerP6__halfS0_Pf,"ax",@progbits
	.align	128
        .global         _Z8wmma_kerP6__halfS0_Pf
        .type           _Z8wmma_kerP6__halfS0_Pf,@function
        .size           _Z8wmma_kerP6__halfS0_Pf,(.L_x_12 - _Z8wmma_kerP6__halfS0_Pf)
        .other          _Z8wmma_kerP6__halfS0_Pf,@"STO_CUDA_ENTRY STV_DEFAULT"
_Z8wmma_kerP6__halfS0_Pf:
.text._Z8wmma_kerP6__halfS0_Pf:
[----:B------:R-:W-:Y:S01]  /*0000*/  LDC R1, c[0x0][0x37c] ;  /* 0x0000df00ff017b82 */ /* 0x000fe20000000800 */
[----:B------:R-:W0:Y:S01]  /*0010*/  S2R R5, SR_LANEID ;  /* 0x0000000000057919 */ /* 0x000e220000000000 */
[----:B------:R-:W1:Y:S01]  /*0020*/  LDCU.128 UR8, c[0x0][0x380] ;  /* 0x00007000ff0877ac */ /* 0x000e620008000c00 */
[----:B------:R-:W-:Y:S01]  /*0030*/  IMAD.MOV.U32 R3, RZ, RZ, RZ ;  /* 0x000000ffff037224 */ /* 0x000fe200078e00ff */
[----:B------:R-:W2:Y:S01]  /*0040*/  LDCU.64 UR4, c[0x0][0x358] ;  /* 0x00006b00ff0477ac */ /* 0x000ea20008000a00 */
[----:B------:R-:W3:Y:S01]  /*0050*/  LDCU.64 UR6, c[0x0][0x390] ;  /* 0x00007200ff0677ac */ /* 0x000ee20008000a00 */
[----:B0-----:R-:W-:Y:S02]  /*0060*/  LOP3.LUT R2, R5, 0x3, RZ, 0xc0, !PT ;  /* 0x0000000305027812 */ /* 0x001fe400078ec0ff */
[----:B------:R-:W-:-:S05]  /*0070*/  SHF.R.U32.HI R5, RZ, 0x2, R5 ;  /* 0x00000002ff057819 */ /* 0x000fca0000011605 */
[----:B------:R-:W-:-:S03]  /*0080*/  IMAD.WIDE.U32 R2, R5, 0x8, R2 ;  /* 0x0000000805027825 */ /* 0x000fc600078e0002 */
[C---:B-1----:R-:W-:Y:S02]  /*0090*/  LEA R8, P0, R2.reuse, UR8, 0x2 ;  /* 0x0000000802087c11 */ /* 0x042fe4000f8010ff */
[C---:B------:R-:W-:Y:S02]  /*00a0*/  LEA R10, P1, R2.reuse, UR10, 0x2 ;  /* 0x0000000a020a7c11 */ /* 0x040fe4000f8210ff */
[C-C-:B------:R-:W-:Y:S02]  /*00b0*/  LEA.HI.X R9, R2.reuse, UR9, R3.reuse, 0x2, P0 ;  /* 0x0000000902097c11 */ /* 0x140fe400080f1403 */
[----:B------:R-:W-:-:S03]  /*00c0*/  LEA.HI.X R11, R2, UR11, R3, 0x2, P1 ;  /* 0x0000000b020b7c11 */ /* 0x000fc600088f1403 */
[----:B--2---:R-:W2:Y:S04]  /*00d0*/  LDG.E R0, desc[UR4][R8.64] ;  /* 0x0000000408007981 */ /* 0x004ea8000c1e1900 */
[----:B------:R-:W4:Y:S04]  /*00e0*/  LDG.E R13, desc[UR4][R10.64] ;  /* 0x000000040a0d7981 */ /* 0x000f28000c1e1900 */
[----:B------:R-:W5:Y:S04]  /*00f0*/  LDG.E R14, desc[UR4][R10.64+0x100] ;  /* 0x000100040a0e7981 */ /* 0x000f68000c1e1900 */
[----:B------:R-:W3:Y:S04]  /*0100*/  LDG.E R12, desc[UR4][R8.64+0x10] ;  /* 0x00001004080c7981 */ /* 0x000ee8000c1e1900 */
[----:B------:R-:W3:Y:S04]  /*0110*/  LDG.E R6, desc[UR4][R8.64+0x100] ;  /* 0x0001000408067981 */ /* 0x000ee8000c1e1900 */
[----:B------:R-:W3:Y:S04]  /*0120*/  LDG.E R7, desc[UR4][R8.64+0x110] ;  /* 0x0001100408077981 */ /* 0x000ee8000c1e1900 */
[----:B------:R-:W3:Y:S04]  /*0130*/  LDG.E R15, desc[UR4][R10.64+0x10] ;  /* 0x000010040a0f7981 */ /* 0x000ee8000c1e1900 */
[----:B------:R-:W3:Y:S04]  /*0140*/  LDG.E R16, desc[UR4][R10.64+0x110] ;  /* 0x000110040a107981 */ /* 0x000ee8000c1e1900 */
[----:B--2---:R-:W-:Y:S04]  /*0150*/  MOVM.16.MT88 R4, R0 ;  /* 0x000000000004723a */ /* 0x004fe80000000000 */
[----:B----4-:R-:W-:Y:S04]  /*0160*/  MOVM.16.MT88 R18, R13 ;  /* 0x000000000d12723a */ /* 0x010fe80000000000 */
[----:B-----5:R-:W-:Y:S04]  /*0170*/  MOVM.16.MT88 R19, R14 ;  /* 0x000000000e13723a */ /* 0x020fe80000000000 */
[----:B---3--:R-:W-:Y:S04]  /*0180*/  MOVM.16.MT88 R5, R12 ;  /* 0x000000000c05723a */ /* 0x008fe80000000000 */
[----:B------:R-:W-:Y:S04]  /*0190*/  MOVM.16.MT88 R6, R6 ;  /* 0x000000000606723a */ /* 0x000fe80000000000 */
[----:B------:R-:W0:Y:S04]  /*01a0*/  MOVM.16.MT88 R7, R7 ;  /* 0x000000000707723a */ /* 0x000e280000000000 */
[----:B------:R-:W-:Y:S04]  /*01b0*/  MOVM.16.MT88 R20, R15 ;  /* 0x000000000f14723a */ /* 0x000fe80000000000 */
[----:B------:R-:W1:Y:S01]  /*01c0*/  MOVM.16.MT88 R21, R16 ;  /* 0x000000001015723a */ /* 0x000e620000000000 */
[C---:B0-----:R-:W-:Y:S08]  /*01d0*/  HMMA.16816.F32 R24, R4.reuse, R18, RZ ;  /* 0x000000120418723c */ /* 0x041ff000000018ff */
[----:B-1----:R-:W-:Y:S01]  /*01e0*/  HMMA.16816.F32 R20, R4, R20, RZ ;  /* 0x000000140414723c */ /* 0x002fe200000018ff */
[----:B------:R-:W-:-:S04]  /*01f0*/  LEA R4, P0, R2, UR6, 0x3 ;  /* 0x0000000602047c11 */ /* 0x000fc8000f8018ff */
[----:B------:R-:W-:-:S06]  /*0200*/  LEA.HI.X R5, R2, UR7, R3, 0x3, P0 ;  /* 0x0000000702057c11 */ /* 0x000fcc00080f1c03 */
[----:B------:R-:W-:Y:S04]  /*0210*/  STG.E.64 desc[UR4][R4.64], R24 ;  /* 0x0000001804007986 */ /* 0x000fe8000c101b04 */
[----:B------:R-:W-:Y:S04]  /*0220*/  STG.E.64 desc[UR4][R4.64+0x200], R26 ;  /* 0x0002001a04007986 */ /* 0x000fe8000c101b04 */
[----:B------:R-:W-:Y:S04]  /*0230*/  STG.E.64 desc[UR4][R4.64+0x20], R20 ;  /* 0x0000201404007986 */ /* 0x000fe8000c101b04 */
[----:B------:R-:W-:Y:S01]  /*0240*/  STG.E.64 desc[UR4][R4.64+0x220], R22 ;  /* 0x0002201604007986 */ /* 0x000fe2000c101b04 */
[----:B------:R-:W-:Y:S05]  /*0250*/  EXIT ;  /* 0x000000000000794d */ /* 0x000fea0003800000 */
.L_x_0:
[----:B------:R-:W-:-:S00]  /*0260*/  BRA `(.L_x_0) ;  /* 0xfffffffc00fc7947 */ /* 0x000fc0000383ffff */
[----:B------:R-:W-:-:S00]  /*0270*/  NOP ;  /* 0x0000000000007918 */ /* 0x000fc00000000000 */
        /* <DEDUP_REMOVED lines=8> */
.L_x_12:


//--------------------- .text._Z12wmma_exampleP6__halfS0_Pfiiiff --------------------------
	.section	.text._Z12wmma_exampleP6__halfS0_Pfiiiff,"ax",@progbits
	.align	128
        .global         _Z12wmma_exampleP6__halfS0_Pfiiiff
        .type           _Z12wmma_exampleP6__halfS0_Pfiiiff,@function
        .size           _Z12wmma_exampleP6__halfS0_Pfiiiff,(.L_x_13 - _Z12wmma_exampleP6__halfS0_Pfiiiff)
        .other          _Z12wmma_exampleP6__halfS0_Pfiiiff,@"STO_CUDA_ENTRY STV_DEFAULT"
_Z12wmma_exampleP6__halfS0_Pfiiiff:
.text._Z12wmma_exampleP6__halfS0_Pfiiiff:
[----:B------:R-:W-:Y:S01]  /*0000*/  LDC R1, c[0x0][0x37c] ;  /* 0x0000df00ff017b82 */ /* 0x000fe20000000800 */
[----:B------:R-:W0:Y:S07]  /*0010*/  S2R R0, SR_TID.X ;  /* 0x0000000000007919 */ /* 0x000e2e0000002100 */
[----:B------:R-:W0:Y:S01]  /*0020*/  S2UR UR4, SR_CTAID.X ;  /* 0x00000000000479c3 */ /* 0x000e220000002500 */
[----:B------:R-:W1:Y:S01]  /*0030*/  LDCU UR8, c[0x0][0x3a0] ;  /* 0x00007400ff0877ac */ /* 0x000e620008000800 */
[----:B------:R-:W-:Y:S01]  /*0040*/  CS2R R4, SRZ ;  /* 0x0000000000047805 */ /* 0x000fe2000001ff00 */
[----:B------:R-:W2:Y:S01]  /*0050*/  S2R R3, SR_TID.Y ;  /* 0x0000000000037919 */ /* 0x000ea20000002200 */
[----:B------:R-:W-:-:S02]  /*0060*/  CS2R R6, SRZ ;  /* 0x0000000000067805 */ /* 0x000fc4000001ff00 */
[----:B------:R-:W-:Y:S02]  /*0070*/  CS2R R8, SRZ ;  /* 0x0000000000087805 */ /* 0x000fe4000001ff00 */
[----:B------:R-:W-:Y:S01]  /*0080*/  CS2R R10, SRZ ;  /* 0x00000000000a7805 */ /* 0x000fe2000001ff00 */
[----:B------:R-:W3:Y:S01]  /*0090*/  LDCU.64 UR6, c[0x0][0x358] ;  /* 0x00006b00ff0677ac */ /* 0x000ee20008000a00 */
[----:B------:R-:W0:Y:S08]  /*00a0*/  LDC R25, c[0x0][0x360] ;  /* 0x0000d800ff197b82 */ /* 0x000e300000000800 */
[----:B------:R-:W2:Y:S01]  /*00b0*/  S2UR UR5, SR_CTAID.Y ;  /* 0x00000000000579c3 */ /* 0x000ea20000002600 */
[----:B-1----:R-:W-:-:S07]  /*00c0*/  UISETP.GE.AND UP0, UPT, UR8, 0x1, UPT ;  /* 0x000000010800788c */ /* 0x002fce000bf06270 */
[----:B------:R-:W2:Y:S01]  /*00d0*/  LDC R24, c[0x0][0x364] ;  /* 0x0000d900ff187b82 */ /* 0x000ea20000000800 */
[----:B0-----:R-:W-:-:S05]  /*00e0*/  IMAD R25, R25, UR4, R0 ;  /* 0x0000000419197c24 */ /* 0x001fca000f8e0200 */
[----:B------:R-:W-:Y:S01]  /*00f0*/  SHF.R.U32.HI R25, RZ, 0x5, R25 ;  /* 0x00000005ff197819 */ /* 0x000fe20000011619 */
[----:B--2---:R-:W-:Y:S01]  /*0100*/  IMAD R24, R24, UR5, R3 ;  /* 0x0000000518187c24 */ /* 0x004fe2000f8e0203 */
[----:B---3--:R-:W-:Y:S06]  /*0110*/  BRA.U !UP0, `(.L_x_1) ;  /* 0x0000001108007547 */ /* 0x008fec000b800000 */
[----:B------:R-:W0:Y:S01]  /*0120*/  LDCU.64 UR4, c[0x0][0x398] ;  /* 0x00007300ff0477ac */ /* 0x000e220008000a00 */
[----:B------:R-:W-:Y:S01]  /*0130*/  IMAD.SHL.U32 R2, R24, 0x10, RZ ;  /* 0x0000001018027824 */ /* 0x000fe200078e00ff */
[----:B------:R-:W-:Y:S01]  /*0140*/  CS2R R10, SRZ ;  /* 0x00000000000a7805 */ /* 0x000fe2000001ff00 */
[----:B------:R-:W-:Y:S01]  /*0150*/  IMAD.SHL.U32 R0, R25, 0x10, RZ ;  /* 0x0000001019007824 */ /* 0x000fe200078e00ff */
[----:B------:R-:W-:Y:S01]  /*0160*/  UISETP.GE.U32.AND UP0, UPT, UR8, 0x31, UPT ;  /* 0x000000310800788c */ /* 0x000fe2000bf06070 */
[----:B------:R-:W-:Y:S01]  /*0170*/  IMAD.MOV.U32 R19, RZ, RZ, RZ ;  /* 0x000000ffff137224 */ /* 0x000fe200078e00ff */
[----:B------:R-:W-:Y:S02]  /*0180*/  CS2R R8, SRZ ;  /* 0x0000000000087805 */ /* 0x000fe4000001ff00 */
[----:B------:R-:W-:Y:S02]  /*0190*/  CS2R R6, SRZ ;  /* 0x0000000000067805 */ /* 0x000fe4000001ff00 */
[----:B------:R-:W-:Y:S01]  /*01a0*/  CS2R R4, SRZ ;  /* 0x0000000000047805 */ /* 0x000fe2000001ff00 */
[----:B------:R-:W1:Y:S01]  /*01b0*/  LDCU.64 UR10, c[0x0][0x380] ;  /* 0x00007000ff0a77ac */ /* 0x000e620008000a00 */
[----:B0-----:R-:W-:Y:S01]  /*01c0*/  IMAD.U32 R13, RZ, RZ, UR4 ;  /* 0x00000004ff0d7e24 */ /* 0x001fe2000f8e00ff */
[----:B------:R-:W-:Y:S01]  /*01d0*/  ISETP.GE.AND P0, PT, R2, UR5, PT ;  /* 0x0000000502007c0c */ /* 0x000fe2000bf06270 */
[----:B------:R-:W-:-:S03]  /*01e0*/  UIADD3 UR4, UPT, UPT, UR8, -0x1, URZ ;  /* 0xffffffff08047890 */ /* 0x000fc6000fffe0ff */
[----:B------:R-:W-:Y:S01]  /*01f0*/  ISETP.LT.AND P0, PT, R0, R13, !P0 ;  /* 0x0000000d0000720c */ /* 0x000fe20004701270 */
[----:B------:R-:W-:Y:S01]  /*0200*/  IMAD R0, R2, UR8, RZ ;  /* 0x0000000802007c24 */ /* 0x000fe2000f8e02ff */
[----:B------:R-:W-:Y:S01]  /*0210*/  ULEA.HI UR4, UR4, 0x1, URZ, 0x1c ;  /* 0x0000000104047891 */ /* 0x000fe2000f8fe0ff */
[----:B------:R-:W-:Y:S11]  /*0220*/  BRA.U !UP0, `(.L_x_2) ;  /* 0x0000000908cc7547 */ /* 0x000ff6000b800000 */
[----:B------:R-:W-:Y:S01]  /*0230*/  ULOP3.LUT UR4, UR4, 0x1ffffffc, URZ, 0xc0, !UPT ;  /* 0x1ffffffc04047892 */ /* 0x000fe2000f8ec0ff */
[----:B------:R-:W-:Y:S01]  /*0240*/  BSSY.RECONVERGENT B0, `(.L_x_2) ;  /* 0x00000b1000007945 */ /* 0x000fe20003800200 */
[C---:B------:R-:W-:Y:S01]  /*0250*/  IMAD R18, R13.reuse, 0x30, RZ ;  /* 0x000000300d127824 */ /* 0x040fe200078e02ff */
[----:B------:R-:W-:Y:S01]  /*0260*/  MOV R11, RZ ;  /* 0x000000ff000b7202 */ /* 0x000fe20000000f00 */
[----:B------:R-:W-:Y:S01]  /*0270*/  UIADD3 UR4, UPT, UPT, -UR4, URZ, URZ ;  /* 0x000000ff04047290 */ /* 0x000fe2000fffe1ff */
[C---:B------:R-:W-:Y:S01]  /*0280*/  IMAD.SHL.U32 R2, R13.reuse, 0x20, RZ ;  /* 0x000000200d027824 */ /* 0x040fe200078e00ff */
[----:B------:R-:W0:Y:S01]  /*0290*/  LDCU UR12, c[0x0][0x398] ;  /* 0x00007300ff0c77ac */ /* 0x000e220008000800 */
[----:B------:R-:W-:Y:S02]  /*02a0*/  IMAD.SHL.U32 R3, R13, 0x10, RZ ;  /* 0x000000100d037824 */ /* 0x000fe400078e00ff */
[----:B------:R-:W-:Y:S01]  /*02b0*/  IMAD.MOV.U32 R16, RZ, RZ, RZ ;  /* 0x000000ffff107224 */ /* 0x000fe200078e00ff */
[----:B------:R-:W2:Y:S01]  /*02c0*/  LDCU.64 UR8, c[0x0][0x380] ;  /* 0x00007000ff0877ac */ /* 0x000ea20008000a00 */
[----:B------:R-:W-:-:S02]  /*02d0*/  IMAD.MOV.U32 R19, RZ, RZ, RZ ;  /* 0x000000ffff137224 */ /* 0x000fc400078e00ff */
[----:B------:R-:W-:-:S07]  /*02e0*/  IMAD.U32 R17, RZ, RZ, UR4 ;  /* 0x00000004ff117e24 */ /* 0x000fce000f8e00ff */
.L_x_7:
[----:B------:R-:W-:Y:S05]  /*02f0*/  @!P0 BRA `(.L_x_3) ;  /* 0x00000000009c8947 */ /* 0x000fea0003800000 */
[----:B------:R-:W3:Y:S01]  /*0300*/  S2R R22, SR_LANEID ;  /* 0x0000000000167919 */ /* 0x000ee20000000000 */
[----:B------:R-:W4:Y:S01]  /*0310*/  LDC R27, c[0x0][0x398] ;  /* 0x0000e600ff1b7b82 */ /* 0x000f220000000800 */
[----:B------:R-:W-:Y:S02]  /*0320*/  IMAD.SHL.U32 R13, R25, 0x10, RZ ;  /* 0x00000010190d7824 */ /* 0x000fe400078e00ff */
[----:B------:R-:W-:-:S03]  /*0330*/  IMAD.MOV.U32 R23, RZ, RZ, RZ ;  /* 0x000000ffff177224 */ /* 0x000fc600078e00ff */
[----:B------:R-:W-:Y:S02]  /*0340*/  IADD3 R20, P1, PT, R13, R16, RZ ;  /* 0x000000100d147210 */ /* 0x000fe40007f3e0ff */
[----:B------:R-:W5:Y:S02]  /*0350*/  LDC R21, c[0x0][0x3a0] ;  /* 0x0000e800ff157b82 */ /* 0x000f640000000800 */
[----:B------:R-:W-:Y:S02]  /*0360*/  LEA.HI.X.SX32 R13, R16, RZ, 0x1, P1 ;  /* 0x000000ff100d7211 */ /* 0x000fe400008f0eff */
[----:B--2---:R-:W-:-:S04]  /*0370*/  LEA R15, P1, R20, UR8, 0x1 ;  /* 0x00000008140f7c11 */ /* 0x004fc8000f8208ff */
[----:B------:R-:W-:Y:S02]  /*0380*/  LEA.HI.X R20, R20, UR9, R13, 0x1, P1 ;  /* 0x0000000914147c11 */ /* 0x000fe400088f0c0d */
[----:B----4-:R-:W-:Y:S02]  /*0390*/  SHF.R.U32.HI R12, RZ, 0x1, R27 ;  /* 0x00000001ff0c7819 */ /* 0x010fe4000001161b */
[----:B---3--:R-:W-:Y:S02]  /*03a0*/  SHF.R.U32.HI R29, RZ, 0x2, R22 ;  /* 0x00000002ff1d7819 */ /* 0x008fe40000011616 */
[----:B------:R-:W-:-:S05]  /*03b0*/  LOP3.LUT R22, R22, 0x3, RZ, 0xc0, !PT ;  /* 0x0000000316167812 */ /* 0x000fca00078ec0ff */
[----:B------:R-:W-:-:S03]  /*03c0*/  IMAD.WIDE.U32 R12, R29, R12, R22 ;  /* 0x0000000c1d0c7225 */ /* 0x000fc600078e0016 */
[----:B------:R-:W-:-:S04]  /*03d0*/  LEA R14, P1, R12, R15, 0x2 ;  /* 0x0000000f0c0e7211 */ /* 0x000fc800078210ff */
[----:B------:R-:W-:Y:S02]  /*03e0*/  LEA.HI.X R15, R12, R20, R13, 0x2, P1 ;  /* 0x000000140c0f7211 */ /* 0x000fe400008f140d */
[----:B-----5:R-:W-:Y:S01]  /*03f0*/  SHF.R.U32.HI R12, RZ, 0x1, R21 ;  /* 0x00000001ff0c7819 */ /* 0x020fe20000011615 */
[----:B------:R-:W-:-:S04]  /*0400*/  IMAD.WIDE.U32 R26, R27, 0x10, R14 ;  /* 0x000000101b1a7825 */ /* 0x000fc800078e000e */
[----:B------:R-:W-:Y:S02]  /*0410*/  IMAD.WIDE.U32 R12, R29, R12, R22 ;  /* 0x0000000c1d0c7225 */ /* 0x000fe400078e0016 */
[----:B------:R-:W2:Y:S02]  /*0420*/  LDC.64 R22, c[0x0][0x388] ;  /* 0x0000e200ff167b82 */ /* 0x000ea40000000a00 */
[----:B--2---:R-:W-:-:S03]  /*0430*/  IMAD.WIDE.U32 R22, R0, 0x2, R22 ;  /* 0x0000000200167825 */ /* 0x004fc600078e0016 */
[----:B------:R-:W-:-:S04]  /*0440*/  LEA R28, P1, R12, R22, 0x2 ;  /* 0x000000160c1c7211 */ /* 0x000fc800078210ff */
[----:B------:R-:W-:Y:S02]  /*0450*/  LEA.HI.X R29, R12, R23, R13, 0x2, P1 ;  /* 0x000000170c1d7211 */ /* 0x000fe400008f140d */
[----:B------:R-:W2:Y:S04]  /*0460*/  LDG.E R12, desc[UR6][R14.64] ;  /* 0x000000060e0c7981 */ /* 0x000ea8000c1e1900 */
[----:B------:R-:W3:Y:S04]  /*0470*/  LDG.E R13, desc[UR6][R14.64+0x10] ;  /* 0x000010060e0d7981 */ /* 0x000ee8000c1e1900 */
[----:B------:R-:W4:Y:S04]  /*0480*/  LDG.E R20, desc[UR6][R28.64] ;  /* 0x000000061c147981 */ /* 0x000f28000c1e1900 */
[----:B------:R-:W5:Y:S04]  /*0490*/  LDG.E R14, desc[UR6][R26.64] ;  /* 0x000000061a0e7981 */ /* 0x000f68000c1e1900 */
[----:B------:R0:W4:Y:S02]  /*04a0*/  LDG.E R15, desc[UR6][R26.64+0x10] ;  /* 0x000010061a0f7981 */ /* 0x000124000c1e1900 */
[----:B0-----:R-:W-:-:S02]  /*04b0*/  IMAD.WIDE.U32 R26, R21, 0x10, R28 ;  /* 0x00000010151a7825 */ /* 0x001fc400078e001c */
[----:B------:R-:W4:Y:S04]  /*04c0*/  LDG.E R21, desc[UR6][R28.64+0x10] ;  /* 0x000010061c157981 */ /* 0x000f28000c1e1900 */
[----:B------:R-:W4:Y:S04]  /*04d0*/  LDG.E R22, desc[UR6][R26.64] ;  /* 0x000000061a167981 */ /* 0x000f28000c1e1900 */
[----:B------:R-:W4:Y:S01]  /*04e0*/  LDG.E R23, desc[UR6][R26.64+0x10] ;  /* 0x000010061a177981 */ /* 0x000f22000c1e1900 */
[----:B------:R-:W-:Y:S05]  /*04f0*/  WARPSYNC.ALL ;  /* 0x0000000000007948 */ /* 0x000fea0003800000 */
[----:B--2---:R-:W-:Y:S04]  /*0500*/  MOVM.16.MT88 R12, R12 ;  /* 0x000000000c0c723a */ /* 0x004fe80000000000 */
[----:B---3--:R-:W-:Y:S04]  /*0510*/  MOVM.16.MT88 R13, R13 ;  /* 0x000000000d0d723a */ /* 0x008fe80000000000 */
[----:B-----5:R-:W-:Y:S04]  /*0520*/  MOVM.16.MT88 R14, R14 ;  /* 0x000000000e0e723a */ /* 0x020fe80000000000 */
[----:B----4-:R-:W0:Y:S02]  /*0530*/  MOVM.16.MT88 R15, R15 ;  /* 0x000000000f0f723a */ /* 0x010e240000000000 */
[C---:B0-----:R-:W-:Y:S08]  /*0540*/  HMMA.16816.F32 R4, R12.reuse, R20, R4 ;  /* 0x000000140c04723c */ /* 0x041ff00000001804 */
[----:B------:R-:W-:-:S15]  /*0550*/  HMMA.16816.F32 R8, R12, R22, R8 ;  /* 0x000000160c08723c */ /* 0x000fde0000001808 */
[----:B------:R-:W-:-:S05]  /*0560*/  NOP ;  /* 0x0000000000007918 */ /* 0x000fca0000000000 */
.L_x_3:
[----:B------:R-:W3:Y:S02]  /*0570*/  LDC.64 R22, c[0x0][0x388] ;  /* 0x0000e200ff167b82 */ /* 0x000ee40000000a00 */
[----:B---3--:R-:W-:Y:S01]  /*0580*/  IMAD.WIDE.U32 R22, R0, 0x2, R22 ;  /* 0x0000000200167825 */ /* 0x008fe200078e0016 */
[----:B------:R-:W-:Y:S06]  /*0590*/  @!P0 BRA `(.L_x_4) ;  /* 0x0000000000948947 */ /* 0x000fec0003800000 */
[----:B------:R-:W3:Y:S01]  /*05a0*/  S2R R20, SR_LANEID ;  /* 0x0000000000147919 */ /* 0x000ee20000000000 */
[----:B------:R-:W4:Y:S01]  /*05b0*/  LDC R29, c[0x0][0x398] ;  /* 0x0000e600ff1d7b82 */ /* 0x000f220000000800 */
[----:B------:R-:W-:Y:S02]  /*05c0*/  IMAD.SHL.U32 R12, R25, 0x10, RZ ;  /* 0x00000010190c7824 */ /* 0x000fe400078e00ff */
[----:B------:R-:W-:-:S03]  /*05d0*/  IMAD.MOV.U32 R21, RZ, RZ, RZ ;  /* 0x000000ffff157224 */ /* 0x000fc600078e00ff */
[----:B------:R-:W-:-:S04]  /*05e0*/  IADD3 R27, P1, PT, R12, R3, RZ ;  /* 0x000000030c1b7210 */ /* 0x000fc80007f3e0ff */
        /* <DEDUP_REMOVED lines=9> */
[----:B------:R-:W2:Y:S01]  /*0680*/  LDC R27, c[0x0][0x3a0] ;  /* 0x0000e800ff1b7b82 */ /* 0x000ea20000000800 */
[----:B------:R-:W-:Y:S02]  /*0690*/  IMAD.WIDE.U32 R28, R29, 0x10, R14 ;  /* 0x000000101d1c7825 */ /* 0x000fe400078e000e */
[----:B------:R-:W3:Y:S01]  /*06a0*/  LDG.E R12, desc[UR6][R14.64] ;  /* 0x000000060e0c7981 */ /* 0x000ee2000c1e1900 */
[----:B--2---:R-:W-:-:S05]  /*06b0*/  SHF.R.U32.HI R13, RZ, 0x1, R27 ;  /* 0x00000001ff0d7819 */ /* 0x004fca000001161b */
[----:B------:R-:W-:Y:S02]  /*06c0*/  IMAD.WIDE.U32 R20, R26, R13, R20 ;  /* 0x0000000d1a147225 */ /* 0x000fe400078e0014 */
[----:B------:R-:W2:Y:S04]  /*06d0*/  LDG.E R13, desc[UR6][R14.64+0x10] ;  /* 0x000010060e0d7981 */ /* 0x000ea8000c1e1900 */
[----:B------:R-:W4:Y:S04]  /*06e0*/  LDG.E R14, desc[UR6][R28.64] ;  /* 0x000000061c0e7981 */ /* 0x000f28000c1e1900 */
[----:B------:R5:W4:Y:S02]  /*06f0*/  LDG.E R15, desc[UR6][R28.64+0x10] ;  /* 0x000010061c0f7981 */ /* 0x000b24000c1e1900 */
[----:B-----5:R-:W-:-:S04]  /*0700*/  LEA R28, P1, R20, R22, 0x2 ;  /* 0x00000016141c7211 */ /* 0x020fc800078210ff */
[----:B------:R-:W-:-:S05]  /*0710*/  LEA.HI.X R29, R20, R23, R21, 0x2, P1 ;  /* 0x00000017141d7211 */ /* 0x000fca00008f1415 */
[----:B------:R-:W5:Y:S04]  /*0720*/  LDG.E R20, desc[UR6][R28.64+0x20] ;  /* 0x000020061c147981 */ /* 0x000f68000c1e1900 */
[----:B------:R-:W5:Y:S01]  /*0730*/  LDG.E R21, desc[UR6][R28.64+0x30] ;  /* 0x000030061c157981 */ /* 0x000f62000c1e1900 */
[----:B------:R-:W-:Y:S05]  /*0740*/  WARPSYNC.ALL ;  /* 0x0000000000007948 */ /* 0x000fea0003800000 */
[----:B------:R-:W-:Y:S01]  /*0750*/  IMAD.WIDE.U32 R26, R27, 0x10, R28 ;  /* 0x000000101b1a7825 */ /* 0x000fe200078e001c */
[----:B---3--:R-:W-:Y:S04]  /*0760*/  MOVM.16.MT88 R12, R12 ;  /* 0x000000000c0c723a */ /* 0x008fe80000000000 */
[----:B--2---:R-:W-:Y:S04]  /*0770*/  MOVM.16.MT88 R13, R13 ;  /* 0x000000000d0d723a */ /* 0x004fe80000000000 */
[----:B----4-:R-:W-:Y:S04]  /*0780*/  MOVM.16.MT88 R14, R14 ;  /* 0x000000000e0e723a */ /* 0x010fe80000000000 */
[----:B------:R-:W5:Y:S02]  /*0790*/  MOVM.16.MT88 R15, R15 ;  /* 0x000000000f0f723a */ /* 0x000f640000000000 */
[C---:B-----5:R-:W-:Y:S02]  /*07a0*/  HMMA.16816.F32 R4, R12.reuse, R20, R4 ;  /* 0x000000140c04723c */ /* 0x060fe40000001804 */
[----:B------:R-:W2:Y:S04]  /*07b0*/  LDG.E R20, desc[UR6][R26.64+0x20] ;  /* 0x000020061a147981 */ /* 0x000ea8000c1e1900 */
[----:B------:R-:W2:Y:S02]  /*07c0*/  LDG.E R21, desc[UR6][R26.64+0x30] ;  /* 0x000030061a157981 */ /* 0x000ea4000c1e1900 */
[----:B--2---:R-:W-:-:S15]  /*07d0*/  HMMA.16816.F32 R8, R12, R20, R8 ;  /* 0x000000140c08723c */ /* 0x004fde0000001808 */
[----:B------:R-:W-:-:S05]  /*07e0*/  NOP ;  /* 0x0000000000007918 */ /* 0x000fca0000000000 */
.L_x_4:
[----:B------:R-:W-:Y:S05]  /*07f0*/  @!P0 BRA `(.L_x_5) ;  /* 0x0000000000948947 */ /* 0x000fea0003800000 */
[----:B------:R-:W3:Y:S01]  /*0800*/  S2R R20, SR_LANEID ;  /* 0x0000000000147919 */ /* 0x000ee20000000000 */
[----:B------:R-:W4:Y:S01]  /*0810*/  LDC R29, c[0x0][0x398] ;  /* 0x0000e600ff1d7b82 */ /* 0x000f220000000800 */
[----:B------:R-:W-:Y:S01]  /*0820*/  IMAD.SHL.U32 R27, R25, 0x10, RZ ;  /* 0x00000010191b7824 */ /* 0x000fe200078e00ff */
[----:B------:R-:W-:-:S04]  /*0830*/  MOV R21, RZ ;  /* 0x000000ff00157202 */ /* 0x000fc80000000f00 */
        /* <DEDUP_REMOVED lines=33> */
.L_x_5:
[----:B------:R-:W-:Y:S05]  /*0a50*/  @!P0 BRA `(.L_x_6) ;  /* 0x0000000000948947 */ /* 0x000fea0003800000 */
[----:B------:R-:W3:Y:S01]  /*0a60*/  S2R R20, SR_LANEID ;  /* 0x0000000000147919 */ /* 0x000ee20000000000 */
[----:B------:R-:W4:Y:S01]  /*0a70*/  LDC R29, c[0x0][0x398] ;  /* 0x0000e600ff1d7b82 */ /* 0x000f220000000800 */
[----:B------:R-:W-:-:S07]  /*0a80*/  IMAD.MOV.U32 R21, RZ, RZ, RZ ;  /* 0x000000ffff157224 */ /* 0x000fce00078e00ff */
[----:B------:R-:W5:Y:S01]  /*0a90*/  LDC R15, c[0x0][0x3a0] ;  /* 0x0000e800ff0f7b82 */ /* 0x000f620000000800 */
[----:B----4-:R-:W-:Y:S02]  /*0aa0*/  SHF.R.U32.HI R12, RZ, 0x1, R29 ;  /* 0x00000001ff0c7819 */ /* 0x010fe4000001161d */
[----:B---3--:R-:W-:Y:S02]  /*0ab0*/  SHF.R.U32.HI R27, RZ, 0x2, R20 ;  /* 0x00000002ff1b7819 */ /* 0x008fe40000011614 */
[----:B------:R-:W-:Y:S02]  /*0ac0*/  LOP3.LUT R20, R20, 0x3, RZ, 0xc0, !PT ;  /* 0x0000000314147812 */ /* 0x000fe400078ec0ff */
[----:B-----5:R-:W-:-:S03]  /*0ad0*/  SHF.R.U32.HI R14, RZ, 0x1, R15 ;  /* 0x00000001ff0e7819 */ /* 0x020fc6000001160f */
[----:B------:R-:W-:-:S04]  /*0ae0*/  IMAD.WIDE.U32 R12, R27, R12, R20 ;  /* 0x0000000c1b0c7225 */ /* 0x000fc800078e0014 */
[----:B------:R-:W-:-:S03]  /*0af0*/  IMAD.WIDE.U32 R20, R27, R14, R20 ;  /* 0x0000000e1b147225 */ /* 0x000fc600078e0014 */
[----:B------:R-:W-:-:S04]  /*0b00*/  LEA R22, P1, R20, R22, 0x2 ;  /* 0x0000001614167211 */ /* 0x000fc800078210ff */
[----:B------:R-:W-:Y:S01]  /*0b10*/  LEA.HI.X R23, R20, R23, R21, 0x2, P1 ;  /* 0x0000001714177211 */ /* 0x000fe200008f1415 */
[----:B------:R-:W-:-:S04]  /*0b20*/  IMAD.SHL.U32 R21, R25, 0x10, RZ ;  /* 0x0000001019157824 */ /* 0x000fc800078e00ff */
[----:B------:R-:W3:Y:S01]  /*0b30*/  LDG.E R20, desc[UR6][R22.64+0x60] ;  /* 0x0000600616147981 */ /* 0x000ee2000c1e1900 */
[----:B------:R-:W-:-:S04]  /*0b40*/  IADD3 R21, P1, PT, R21, R18, RZ ;  /* 0x0000001215157210 */ /* 0x000fc80007f3e0ff */
[----:B------:R-:W-:Y:S02]  /*0b50*/  LEA.HI.X.SX32 R14, R18, RZ, 0x1, P1 ;  /* 0x000000ff120e7211 */ /* 0x000fe400008f0eff */
[----:B--2---:R-:W-:-:S04]  /*0b60*/  LEA R27, P1, R21, UR8, 0x1 ;  /* 0x00000008151b7c11 */ /* 0x004fc8000f8208ff */
[----:B------:R-:W-:Y:S02]  /*0b70*/  LEA.HI.X R21, R21, UR9, R14, 0x1, P1 ;  /* 0x0000000915157c11 */ /* 0x000fe400088f0c0e */
[----:B------:R-:W-:-:S04]  /*0b80*/  LEA R26, P1, R12, R27, 0x2 ;  /* 0x0000001b0c1a7211 */ /* 0x000fc800078210ff */
[----:B------:R-:W-:Y:S02]  /*0b90*/  LEA.HI.X R27, R12, R21, R13, 0x2, P1 ;  /* 0x000000150c1b7211 */ /* 0x000fe400008f140d */
[----:B------:R-:W3:Y:S01]  /*0ba0*/  LDG.E R21, desc[UR6][R22.64+0x70] ;  /* 0x0000700616157981 */ /* 0x000ee2000c1e1900 */
[----:B------:R-:W-:-:S03]  /*0bb0*/  IMAD.WIDE.U32 R28, R29, 0x10, R26 ;  /* 0x000000101d1c7825 */ /* 0x000fc600078e001a */
[----:B------:R-:W2:Y:S04]  /*0bc0*/  LDG.E R12, desc[UR6][R26.64] ;  /* 0x000000061a0c7981 */ /* 0x000ea8000c1e1900 */
[----:B------:R4:W5:Y:S04]  /*0bd0*/  LDG.E R13, desc[UR6][R26.64+0x10] ;  /* 0x000010061a0d7981 */ /* 0x000968000c1e1900 */
[----:B------:R-:W3:Y:S01]  /*0be0*/  LDG.E R14, desc[UR6][R28.64] ;  /* 0x000000061c0e7981 */ /* 0x000ee2000c1e1900 */
[----:B----4-:R-:W-:-:S03]  /*0bf0*/  IMAD.WIDE.U32 R26, R15, 0x10, R22 ;  /* 0x000000100f1a7825 */ /* 0x010fc600078e0016 */
[----:B------:R-:W4:Y:S04]  /*0c00*/  LDG.E R15, desc[UR6][R28.64+0x10] ;  /* 0x000010061c0f7981 */ /* 0x000f28000c1e1900 */
[----:B------:R-:W4:Y:S04]  /*0c10*/  LDG.E R22, desc[UR6][R26.64+0x60] ;  /* 0x000060061a167981 */ /* 0x000f28000c1e1900 */
[----:B------:R-:W4:Y:S01]  /*0c20*/  LDG.E R23, desc[UR6][R26.64+0x70] ;  /* 0x000070061a177981 */ /* 0x000f22000c1e1900 */
[----:B------:R-:W-:Y:S05]  /*0c30*/  WARPSYNC.ALL ;  /* 0x0000000000007948 */ /* 0x000fea0003800000 */
[----:B--2---:R-:W-:Y:S04]  /*0c40*/  MOVM.16.MT88 R12, R12 ;  /* 0x000000000c0c723a */ /* 0x004fe80000000000 */
[----:B-----5:R-:W-:Y:S04]  /*0c50*/  MOVM.16.MT88 R13, R13 ;  /* 0x000000000d0d723a */ /* 0x020fe80000000000 */
[----:B---3--:R-:W-:Y:S04]  /*0c60*/  MOVM.16.MT88 R14, R14 ;  /* 0x000000000e0e723a */ /* 0x008fe80000000000 */
[----:B----4-:R-:W2:Y:S02]  /*0c70*/  MOVM.16.MT88 R15, R15 ;  /* 0x000000000f0f723a */ /* 0x010ea40000000000 */
[C---:B--2---:R-:W-:Y:S08]  /*0c80*/  HMMA.16816.F32 R4, R12.reuse, R20, R4 ;  /* 0x000000140c04723c */ /* 0x044ff00000001804 */
[----:B------:R-:W-:-:S15]  /*0c90*/  HMMA.16816.F32 R8, R12, R22, R8 ;  /* 0x000000160c08723c */ /* 0x000fde0000001808 */
[----:B------:R-:W-:-:S05]  /*0ca0*/  NOP ;  /* 0x0000000000007918 */ /* 0x000fca0000000000 */
.L_x_6:
[----:B------:R-:W-:Y:S02]  /*0cb0*/  VIADD R17, R17, 0x4 ;  /* 0x0000000411117836 */ /* 0x000fe40000000000 */
[----:B0-----:R-:W-:Y:S02]  /*0cc0*/  IMAD.U32 R13, RZ, RZ, UR12 ;  /* 0x0000000cff0d7e24 */ /* 0x001fe4000f8e00ff */
[----:B------:R-:W-:Y:S01]  /*0cd0*/  VIADD R19, R19, 0x40 ;  /* 0x0000004013137836 */ /* 0x000fe20000000000 */
[----:B------:R-:W-:Y:S01]  /*0ce0*/  ISETP.NE.AND P1, PT, R17, RZ, PT ;  /* 0x000000ff1100720c */ /* 0x000fe20003f25270 */
[----:B------:R-:W-:Y:S01]  /*0cf0*/  VIADD R0, R0, 0x40 ;  /* 0x0000004000007836 */ /* 0x000fe20000000000 */
[C---:B------:R-:W-:Y:S01]  /*0d00*/  LEA R18, R13.reuse, R18, 0x6 ;  /* 0x000000120d127211 */ /* 0x040fe200078e30ff */
[C---:B------:R-:W-:Y:S02]  /*0d10*/  IMAD R2, R13.reuse, 0x40, R2 ;  /* 0x000000400d027824 */ /* 0x040fe400078e0202 */
[----:B------:R-:W-:-:S02]  /*0d20*/  IMAD R3, R13, 0x40, R3 ;  /* 0x000000400d037824 */ /* 0x000fc400078e0203 */
[----:B------:R-:W-:-:S06]  /*0d30*/  IMAD R16, R13, 0x40, R16 ;  /* 0x000000400d107824 */ /* 0x000fcc00078e0210 */
[----:B------:R-:W-:Y:S05]  /*0d40*/  @P1 BRA `(.L_x_7) ;  /* 0xfffffff400681947 */ /* 0x000fea000383ffff */
[----:B-12---:R-:W-:Y:S05]  /*0d50*/  BSYNC.RECONVERGENT B0 ;  /* 0x0000000000007941 */ /* 0x006fea0003800200 */
.L_x_2:
[----:B------:R-:W0:Y:S01]  /*0d60*/  LDCU UR5, c[0x0][0x3a0] ;  /* 0x00007400ff0577ac */ /* 0x000e220008000800 */
[----:B------:R-:W-:Y:S01]  /*0d70*/  BSSY.RECONVERGENT B0, `(.L_x_1) ;  /* 0x000003a000007945 */ /* 0x000fe20003800200 */
[----:B0-----:R-:W-:-:S04]  /*0d80*/  UIADD3 UR4, UPT, UPT, UR5, -0x1, URZ ;  /* 0xffffffff05047890 */ /* 0x001fc8000fffe0ff */
[----:B------:R-:W-:-:S04]  /*0d90*/  ULEA.HI UR4, UR4, 0x1, URZ, 0x1c ;  /* 0x0000000104047891 */ /* 0x000fc8000f8fe0ff */
[----:B------:R-:W-:-:S04]  /*0da0*/  ULOP3.LUT UR4, UR4, 0x3, URZ, 0xc0, !UPT ;  /* 0x0000000304047892 */ /* 0x000fc8000f8ec0ff */
[----:B------:R-:W-:-:S09]  /*0db0*/  UISETP.NE.AND UP0, UPT, UR4, URZ, UPT ;  /* 0x000000ff0400728c */ /* 0x000fd2000bf05270 */
[----:B------:R-:W-:Y:S05]  /*0dc0*/  BRA.U !UP0, `(.L_x_8) ;  /* 0x0000000108d07547 */ /* 0x000fea000b800000 */
[----:B------:R-:W-:Y:S01]  /*0dd0*/  IMAD.SHL.U32 R0, R24, 0x10, RZ ;  /* 0x0000001018007824 */ /* 0x000fe200078e00ff */
[----:B------:R-:W-:Y:S01]  /*0de0*/  UIADD3 UR4, UPT, UPT, -UR4, URZ, URZ ;  /* 0x000000ff04047290 */ /* 0x000fe2000fffe1ff */
[----:B------:R-:W-:Y:S02]  /*0df0*/  IMAD R2, R19, R13, RZ ;  /* 0x0000000d13027224 */ /* 0x000fe400078e02ff */
[----:B------:R-:W-:-:S03]  /*0e00*/  IMAD R12, R0, UR5, RZ ;  /* 0x00000005000c7c24 */ /* 0x000fc6000f8e02ff */
[----:B------:R-:W-:Y:S02]  /*0e10*/  IMAD.U32 R0, RZ, RZ, UR4 ;  /* 0x00000004ff007e24 */ /* 0x000fe4000f8e00ff */
[----:B------:R-:W-:-:S07]  /*0e20*/  IMAD.IADD R19, R12, 0x1, R19 ;  /* 0x000000010c137824 */ /* 0x000fce00078e0213 */
.L_x_10:
[----:B------:R-:W-:Y:S05]  /*0e30*/  @!P0 BRA `(.L_x_9) ;  /* 0x00000000009c8947 */ /* 0x000fea0003800000 */
[----:B------:R-:W0:Y:S01]  /*0e40*/  S2R R16, SR_LANEID ;  /* 0x0000000000107919 */ /* 0x000e220000000000 */
[----:B------:R-:W2:Y:S01]  /*0e50*/  LDC R29, c[0x0][0x398] ;  /* 0x0000e600ff1d7b82 */ /* 0x000ea20000000800 */
[----:B------:R-:W-:Y:S01]  /*0e60*/  SHF.L.U32 R27, R25, 0x4, RZ ;  /* 0x00000004191b7819 */ /* 0x000fe200000006ff */
[----:B------:R-:W-:-:S03]  /*0e70*/  IMAD.MOV.U32 R17, RZ, RZ, RZ ;  /* 0x000000ffff117224 */ /* 0x000fc600078e00ff */
[----:B------:R-:W-:-:S03]  /*0e80*/  IADD3 R27, P1, PT, R27, R2, RZ ;  /* 0x000000021b1b7210 */ /* 0x000fc60007f3e0ff */
[----:B------:R-:W3:Y:S01]  /*0e90*/  LDC R23, c[0x0][0x3a0] ;  /* 0x0000e800ff177b82 */ /* 0x000ee20000000800 */
[----:B------:R-:W-:Y:S02]  /*0ea0*/  LEA.HI.X.SX32 R14, R2, RZ, 0x1, P1 ;  /* 0x000000ff020e7211 */ /* 0x000fe400008f0eff */
[----:B-1----:R-:W-:-:S04]  /*0eb0*/  LEA R15, P1, R27, UR10, 0x1 ;  /* 0x0000000a1b0f7c11 */ /* 0x002fc8000f8208ff */
[----:B------:R-:W-:Y:S01]  /*0ec0*/  LEA.HI.X R27, R27, UR11, R14, 0x1, P1 ;  /* 0x0000000b1b1b7c11 */ /* 0x000fe200088f0c0e */
[----:B------:R-:W1:Y:S01]  /*0ed0*/  LDC.64 R20, c[0x0][0x388] ;  /* 0x0000e200ff147b82 */ /* 0x000e620000000a00 */
[----:B--2---:R-:W-:Y:S02]  /*0ee0*/  SHF.R.U32.HI R12, RZ, 0x1, R29 ;  /* 0x00000001ff0c7819 */ /* 0x004fe4000001161d */
[----:B0-----:R-:W-:Y:S02]  /*0ef0*/  SHF.R.U32.HI R3, RZ, 0x2, R16 ;  /* 0x00000002ff037819 */ /* 0x001fe40000011610 */
[----:B------:R-:W-:-:S05]  /*0f00*/  LOP3.LUT R16, R16, 0x3, RZ, 0xc0, !PT ;  /* 0x0000000310107812 */ /* 0x000fca00078ec0ff */
[----:B------:R-:W-:-:S03]  /*0f10*/  IMAD.WIDE.U32 R12, R3, R12, R16 ;  /* 0x0000000c030c7225 */ /* 0x000fc600078e0010 */
[----:B------:R-:W-:-:S04]  /*0f20*/  LEA R14, P1, R12, R15, 0x2 ;  /* 0x0000000f0c0e7211 */ /* 0x000fc800078210ff */
[----:B------:R-:W-:-:S03]  /*0f30*/  LEA.HI.X R15, R12, R27, R13, 0x2, P1 ;  /* 0x0000001b0c0f7211 */ /* 0x000fc600008f140d */
[----:B------:R-:W-:Y:S02]  /*0f40*/  IMAD.WIDE.U32 R28, R29, 0x10, R14 ;  /* 0x000000101d1c7825 */ /* 0x000fe400078e000e */
[----:B------:R-:W2:Y:S01]  /*0f50*/  LDG.E R12, desc[UR6][R14.64] ;  /* 0x000000060e0c7981 */ /* 0x000ea2000c1e1900 */
[----:B---3--:R-:W-:-:S03]  /*0f60*/  SHF.R.U32.HI R18, RZ, 0x1, R23 ;  /* 0x00000001ff127819 */ /* 0x008fc60000011617 */
[----:B------:R-:W3:Y:S01]  /*0f70*/  LDG.E R13, desc[UR6][R14.64+0x10] ;  /* 0x000010060e0d7981 */ /* 0x000ee2000c1e1900 */
[----:B-1----:R-:W-:-:S04]  /*0f80*/  IMAD.WIDE.U32 R20, R19, 0x2, R20 ;  /* 0x0000000213147825 */ /* 0x002fc800078e0014 */
[----:B------:R-:W-:Y:S01]  /*0f90*/  IMAD.WIDE.U32 R16, R3, R18, R16 ;  /* 0x0000001203107225 */ /* 0x000fe200078e0010 */
[----:B------:R-:W4:Y:S04]  /*0fa0*/  LDG.E R14, desc[UR6][R28.64] ;  /* 0x000000061c0e7981 */ /* 0x000f28000c1e1900 */
[----:B------:R-:W5:Y:S01]  /*0fb0*/  LDG.E R15, desc[UR6][R28.64+0x10] ;  /* 0x000010061c0f7981 */ /* 0x000f62000c1e1900 */
[----:B------:R-:W-:-:S04]  /*0fc0*/  LEA R26, P1, R16, R20, 0x2 ;  /* 0x00000014101a7211 */ /* 0x000fc800078210ff */
[----:B------:R-:W-:-:S03]  /*0fd0*/  LEA.HI.X R27, R16, R21, R17, 0x2, P1 ;  /* 0x00000015101b7211 */ /* 0x000fc600008f1411 */
[----:B------:R-:W-:Y:S02]  /*0fe0*/  IMAD.WIDE.U32 R22, R23, 0x10, R26 ;  /* 0x0000001017167825 */ /* 0x000fe400078e001a */
[----:B------:R-:W5:Y:S04]  /*0ff0*/  LDG.E R16, desc[UR6][R26.64] ;  /* 0x000000061a107981 */ /* 0x000f68000c1e1900 */
[----:B------:R-:W5:Y:S04]  /*1000*/  LDG.E R17, desc[UR6][R26.64+0x10] ;  /* 0x000010061a117981 */ /* 0x000f68000c1e1900 */
[----:B------:R-:W5:Y:S04]  /*1010*/  LDG.E R20, desc[UR6][R22.64] ;  /* 0x0000000616147981 */ /* 0x000f68000c1e1900 */
[----:B------:R-:W5:Y:S01]  /*1020*/  LDG.E R21, desc[UR6][R22.64+0x10] ;  /* 0x0000100616157981 */ /* 0x000f62000c1e1900 */
[----:B------:R-:W-:Y:S05]  /*1030*/  WARPSYNC.ALL ;  /* 0x0000000000007948 */ /* 0x000fea0003800000 */
[----:B--2---:R-:W-:Y:S04]  /*1040*/  MOVM.16.MT88 R12, R12 ;  /* 0x000000000c0c723a */ /* 0x004fe80000000000 */
[----:B---3--:R-:W-:Y:S04]  /*1050*/  MOVM.16.MT88 R13, R13 ;  /* 0x000000000d0d723a */ /* 0x008fe80000000000 */
[----:B----4-:R-:W-:Y:S04]  /*1060*/  MOVM.16.MT88 R14, R14 ;  /* 0x000000000e0e723a */ /* 0x010fe80000000000 */
[----:B-----5:R-:W0:Y:S02]  /*1070*/  MOVM.16.MT88 R15, R15 ;  /* 0x000000000f0f723a */ /* 0x020e240000000000 */
[C---:B0-----:R-:W-:Y:S08]  /*1080*/  HMMA.16816.F32 R4, R12.reuse, R16, R4 ;  /* 0x000000100c04723c */ /* 0x041ff00000001804 */
[----:B------:R-:W-:-:S15]  /*1090*/  HMMA.16816.F32 R8, R12, R20, R8 ;  /* 0x000000140c08723c */ /* 0x000fde0000001808 */
[----:B------:R-:W-:-:S05]  /*10a0*/  NOP ;  /* 0x0000000000007918 */ /* 0x000fca0000000000 */
.L_x_9:
[----:B------:R-:W0:Y:S01]  /*10b0*/  LDC R3, c[0x0][0x398] ;  /* 0x0000e600ff037b82 */ /* 0x000e220000000800 */
[----:B------:R-:W-:Y:S02]  /*10c0*/  VIADD R0, R0, 0x1 ;  /* 0x0000000100007836 */ /* 0x000fe40000000000 */
[----:B------:R-:W-:-:S03]  /*10d0*/  VIADD R19, R19, 0x10 ;  /* 0x0000001013137836 */ /* 0x000fc60000000000 */
[----:B------:R-:W-:Y:S01]  /*10e0*/  ISETP.NE.AND P1, PT, R0, RZ, PT ;  /* 0x000000ff0000720c */ /* 0x000fe20003f25270 */
[----:B0-----:R-:W-:-:S12]  /*10f0*/  IMAD R2, R3, 0x10, R2 ;  /* 0x0000001003027824 */ /* 0x001fd800078e0202 */
[----:B------:R-:W-:Y:S05]  /*1100*/  @P1 BRA `(.L_x_10) ;  /* 0xfffffffc00481947 */ /* 0x000fea000383ffff */
.L_x_8:
[----:B-1----:R-:W-:Y:S05]  /*1110*/  BSYNC.RECONVERGENT B0 ;  /* 0x0000000000007941 */ /* 0x002fea0003800200 */
.L_x_1:
[----:B------:R-:W0:Y:S01]  /*1120*/  LDC.64 R16, c[0x0][0x398] ;  /* 0x0000e600ff107b82 */ /* 0x000e220000000a00 */
[----:B------:R-:W-:Y:S02]  /*1130*/  IMAD.SHL.U32 R24, R24, 0x10, RZ ;  /* 0x0000001018187824 */ /* 0x000fe400078e00ff */
[----:B------:R-:W-:-:S03]  /*1140*/  IMAD.SHL.U32 R25, R25, 0x10, RZ ;  /* 0x0000001019197824 */ /* 0x000fc600078e00ff */
[----:B0-----:R-:W-:-:S04]  /*1150*/  ISETP.GE.AND P0, PT, R24, R17, PT ;  /* 0x000000111800720c */ /* 0x001fc80003f06270 */
[----:B------:R-:W-:-:S13]  /*1160*/  ISETP.GE.OR P0, PT, R25, R16, P0 ;  /* 0x000000101900720c */ /* 0x000fda0000706670 */
[----:B------:R-:W-:Y:S05]  /*1170*/  @P0 EXIT ;  /* 0x000000000000094d */ /* 0x000fea0003800000 */
[----:B------:R-:W0:Y:S01]  /*1180*/  S2R R2, SR_LANEID ;  /* 0x0000000000027919 */ /* 0x000e220000000000 */
[----:B------:R-:W1:Y:S01]  /*1190*/  LDCU.64 UR4, c[0x0][0x390] ;  /* 0x00007200ff0477ac */ /* 0x000e620008000a00 */
[----:B------:R-:W-:Y:S02]  /*11a0*/  IMAD R24, R24, R16, RZ ;  /* 0x0000001018187224 */ /* 0x000fe400078e02ff */
[----:B------:R-:W-:-:S03]  /*11b0*/  IMAD.MOV.U32 R3, RZ, RZ, RZ ;  /* 0x000000ffff037224 */ /* 0x000fc600078e00ff */
[----:B------:R-:W-:-:S05]  /*11c0*/  IADD3 R17, P0, PT, R24, R25, RZ ;  /* 0x0000001918117210 */ /* 0x000fca0007f1e0ff */
[----:B------:R-:W-:Y:S01]  /*11d0*/  IMAD.X R0, RZ, RZ, RZ, P0 ;  /* 0x000000ffff007224 */ /* 0x000fe200000e06ff */
[----:B-1----:R-:W-:-:S04]  /*11e0*/  LEA R15, P0, R17, UR4, 0x2 ;  /* 0x00000004110f7c11 */ /* 0x002fc8000f8010ff */
[----:B------:R-:W-:Y:S02]  /*11f0*/  LEA.HI.X R17, R17, UR5, R0, 0x2, P0 ;  /* 0x0000000511117c11 */ /* 0x000fe400080f1400 */
[----:B0-----:R-:W-:Y:S02]  /*1200*/  SHF.L.U32 R13, R2, 0x1, RZ ;  /* 0x00000001020d7819 */ /* 0x001fe400000006ff */
[----:B------:R-:W-:Y:S02]  /*1210*/  SHF.R.U32.HI R2, RZ, 0x2, R2 ;  /* 0x00000002ff027819 */ /* 0x000fe40000011602 */
[----:B------:R-:W-:-:S05]  /*1220*/  LOP3.LUT R13, R13, 0x6, RZ, 0xe2, !PT ;  /* 0x000000060d0d7812 */ /* 0x000fca00078ee2ff */
[----:B------:R-:W-:-:S04]  /*1230*/  IMAD.WIDE.U32 R2, R13, R16, R2 ;  /* 0x000000100d027225 */ /* 0x000fc800078e0002 */
[----:B------:R-:W-:Y:S01]  /*1240*/  IMAD.WIDE.U32 R12, R16, 0x4, RZ ;  /* 0x00000004100c7825 */ /* 0x000fe200078e00ff */
[----:B------:R-:W-:-:S04]  /*1250*/  LEA R14, P0, R2, R15, 0x2 ;  /* 0x0000000f020e7211 */ /* 0x000fc800078010ff */
[----:B------:R-:W-:Y:S01]  /*1260*/  LEA.HI.X R15, R2, R17, R3, 0x2, P0 ;  /* 0x00000011020f7211 */ /* 0x000fe200000f1403 */
[----:B------:R-:W-:Y:S01]  /*1270*/  IMAD.WIDE.U32 R18, R16, 0x20, R12 ;  /* 0x0000002010127825 */ /* 0x000fe200078e000c */
[----:B------:R-:W-:-:S03]  /*1280*/  IADD3 R12, P0, PT, R12, R14, RZ ;  /* 0x0000000e0c0c7210 */ /* 0x000fc60007f1e0ff */
[----:B------:R-:W-:Y:S01]  /*1290*/  IMAD.WIDE.U32 R16, R16, 0x20, R14 ;  /* 0x0000002010107825 */ /* 0x000fe200078e000e */
[----:B------:R-:W-:Y:S01]  /*12a0*/  IADD3 R2, P1, PT, R18, R14, RZ ;  /* 0x0000000e12027210 */ /* 0x000fe20007f3e0ff */
[----:B------:R-:W2:Y:S02]  /*12b0*/  LDG.E R21, desc[UR6][R14.64] ;  /* 0x000000060e157981 */ /* 0x000ea4000c1e1900 */
[--C-:B------:R-:W-:Y:S02]  /*12c0*/  IMAD.X R13, R13, 0x1, R15.reuse, P0 ;  /* 0x000000010d0d7824 */ /* 0x100fe400000e060f */
[----:B------:R-:W-:Y:S01]  /*12d0*/  IMAD.X R3, R19, 0x1, R15, P1 ;  /* 0x0000000113037824 */ /* 0x000fe200008e060f */
[----:B------:R-:W3:Y:S04]  /*12e0*/  LDG.E R23, desc[UR6][R14.64+0x20] ;  /* 0x000020060e177981 */ /* 0x000ee8000c1e1900 */
[----:B------:R-:W4:Y:S04]  /*12f0*/  LDG.E R22, desc[UR6][R12.64] ;  /* 0x000000060c167981 */ /* 0x000f28000c1e1900 */
[----:B------:R-:W5:Y:S04]  /*1300*/  LDG.E R24, desc[UR6][R12.64+0x20] ;  /* 0x000020060c187981 */ /* 0x000f68000c1e1900 */
[----:B------:R-:W5:Y:S04]  /*1310*/  LDG.E R20, desc[UR6][R16.64] ;  /* 0x0000000610147981 */ /* 0x000f68000c1e1900 */
[----:B------:R-:W5:Y:S04]  /*1320*/  LDG.E R0, desc[UR6][R2.64] ;  /* 0x0000000602007981 */ /* 0x000f68000c1e1900 */
[----:B------:R-:W5:Y:S04]  /*1330*/  LDG.E R19, desc[UR6][R16.64+0x20] ;  /* 0x0000200610137981 */ /* 0x000f68000c1e1900 */
[----:B------:R-:W5:Y:S01]  /*1340*/  LDG.E R18, desc[UR6][R2.64+0x20] ;  /* 0x0000200602127981 */ /* 0x000f62000c1e1900 */
[----:B------:R-:W-:Y:S05]  /*1350*/  WARPSYNC.ALL ;  /* 0x0000000000007948 */ /* 0x000fea0003800000 */
[----:B------:R-:W2:Y:S01]  /*1360*/  LDCU UR4, c[0x0][0x3a8] ;  /* 0x00007500ff0477ac */ /* 0x000ea20008000800 */
[----:B------:R-:W0:Y:S01]  /*1370*/  LDCU UR5, c[0x0][0x3a4] ;  /* 0x00007480ff0577ac */ /* 0x000e220008000800 */
[----:B--2---:R-:W-:Y:S01]  /*1380*/  FMUL R21, R21, UR4 ;  /* 0x0000000415157c20 */ /* 0x004fe20008400000 */
[----:B---3--:R-:W-:-:S03]  /*1390*/  FMUL R23, R23, UR4 ;  /* 0x0000000417177c20 */ /* 0x008fc60008400000 */
[----:B0-----:R-:W-:Y:S01]  /*13a0*/  FFMA R21, R4, UR5, R21 ;  /* 0x0000000504157c23 */ /* 0x001fe20008000015 */
[----:B----4-:R-:W-:Y:S01]  /*13b0*/  FMUL R22, R22, UR4 ;  /* 0x0000000416167c20 */ /* 0x010fe20008400000 */
[----:B------:R-:W-:Y:S01]  /*13c0*/  FFMA R23, R6, UR5, R23 ;  /* 0x0000000506177c23 */ /* 0x000fe20008000017 */
[----:B-----5:R-:W-:Y:S02]  /*13d0*/  FMUL R24, R24, UR4 ;  /* 0x0000000418187c20 */ /* 0x020fe40008400000 */
[----:B------:R-:W-:Y:S01]  /*13e0*/  FFMA R5, R5, UR5, R22 ;  /* 0x0000000505057c23 */ /* 0x000fe20008000016 */
[----:B------:R-:W-:Y:S01]  /*13f0*/  FMUL R25, R20, UR4 ;  /* 0x0000000414197c20 */ /* 0x000fe20008400000 */
[----:B------:R-:W-:Y:S01]  /*1400*/  FFMA R7, R7, UR5, R24 ;  /* 0x0000000507077c23 */ /* 0x000fe20008000018 */
[----:B------:R-:W-:Y:S02]  /*1410*/  FMUL R0, R0, UR4 ;  /* 0x0000000400007c20 */ /* 0x000fe40008400000 */
[----:B------:R-:W-:Y:S01]  /*1420*/  FFMA R25, R8, UR5, R25 ;  /* 0x0000000508197c23 */ /* 0x000fe20008000019 */
[----:B------:R-:W-:Y:S01]  /*1430*/  FMUL R19, R19, UR4 ;  /* 0x0000000413137c20 */ /* 0x000fe20008400000 */
[----:B------:R-:W-:Y:S01]  /*1440*/  FFMA R9, R9, UR5, R0 ;  /* 0x0000000509097c23 */ /* 0x000fe20008000000 */
[----:B------:R-:W-:Y:S01]  /*1450*/  STG.E desc[UR6][R14.64], R21 ;  /* 0x000000150e007986 */ /* 0x000fe2000c101906 */
[----:B------:R-:W-:Y:S01]  /*1460*/  FMUL R18, R18, UR4 ;  /* 0x0000000412127c20 */ /* 0x000fe20008400000 */
[----:B------:R-:W-:-:S02]  /*1470*/  FFMA R19, R10, UR5, R19 ;  /* 0x000000050a137c23 */ /* 0x000fc40008000013 */
[----:B------:R-:W-:Y:S01]  /*1480*/  STG.E desc[UR6][R12.64], R5 ;  /* 0x000000050c007986 */ /* 0x000fe2000c101906 */
[----:B------:R-:W-:-:S03]  /*1490*/  FFMA R11, R11, UR5, R18 ;  /* 0x000000050b0b7c23 */ /* 0x000fc60008000012 */
[----:B------:R-:W-:Y:S04]  /*14a0*/  STG.E desc[UR6][R14.64+0x20], R23 ;  /* 0x000020170e007986 */ /* 0x000fe8000c101906 */
[----:B------:R-:W-:Y:S04]  /*14b0*/  STG.E desc[UR6][R12.64+0x20], R7 ;  /* 0x000020070c007986 */ /* 0x000fe8000c101906 */
[----:B------:R-:W-:Y:S04]  /*14c0*/  STG.E desc[UR6][R16.64], R25 ;  /* 0x0000001910007986 */ /* 0x000fe8000c101906 */
[----:B------:R-:W-:Y:S04]  /*14d0*/  STG.E desc[UR6][R2.64], R9 ;  /* 0x0000000902007986 */ /* 0x000fe8000c101906 */
[----:B------:R-:W-:Y:S04]  /*14e0*/  STG.E desc[UR6][R16.64+0x20], R19 ;  /* 0x0000201310007986 */ /* 0x000fe8000c101906 */
[----:B------:R-:W-:Y:S01]  /*14f0*/  STG.E desc[UR6][R2.64+0x20], R11 ;  /* 0x0000200b02007986 */ /* 0x000fe2000c101906 */
[----:B------:R-:W-:Y:S05]  /*1500*/  EXIT ;  /* 0x000000000000794d */ /* 0x000fea0003800000 */
.L_x_11:
        /* <DEDUP_REMOVED lines=15> */
.L_x_13:


//--------------------- .nv.shared.reserved.0     --------------------------
	.section	.nv.shared.reserved.0,"aw",@nobits
	.weak		__nv_reservedSMEM_offset_0_alias
	.size		__nv_reservedSMEM_offset_0_alias, 0, 64
	.other		__nv_reservedSMEM_offset_0_alias,@"STO_CUDA_RESERVED_SHARED STV_DEFAULT"
__nv_reservedSMEM_offset_0_alias:
	.zero		0
	.zero		64


//--------------------- .nv.constant0._Z8wmma_kerP6__halfS0_Pf --------------------------
	.section	.nv.constant0._Z8wmma_kerP6__halfS0_Pf,"a",@progbits
	.sectionflags	@""
	.align	4
.nv.constant0._Z8wmma_kerP6__halfS0_Pf:
	.zero		920


//--------------------- .nv.constant0._Z12wmma_exampleP6__halfS0_Pfiiiff --------------------------
	.section	.nv.constant0._Z12wmma_exampleP6__halfS0_Pfiiiff,"a",@progbits
	.sectionflags	@""
	.align	4
.nv.constant0._Z12wmma_exampleP6__halfS0_Pfiiiff:
	.zero		940


//--------------------- SYMBOLS --------------------------

	.type		.nv.reservedSmem.offset0,@object
	.size		.nv.reservedSmem.offset0,0x4
